	.headerflags	@"EF_CUDA_TEXMODE_UNIFIED EF_CUDA_64BIT_ADDRESS EF_CUDA_ACCELERATORS EF_CUDA_SM90 EF_CUDA_VIRTUAL_SM(EF_CUDA_SM90)"
	.elftype	@"ET_EXEC"


//--------------------- .nv.info                  --------------------------
	.section	.nv.info,"",@"SHT_CUDA_INFO"
	.align	4


	//----- nvinfo : EIATTR_REGCOUNT
	.align		4
        /*0000*/ 	.byte	0x04, 0x2f
        /*0002*/ 	.short	(.L_1 - .L_0)
	.align		4
.L_0:
        /*0004*/ 	.word	index@(triton_poi_fused__to_copy_add_arange_clamp_mul_sub_29)
        /*0008*/ 	.word	0x0000000c


	//----- nvinfo : EIATTR_MIN_STACK_SIZE
	.align		4
.L_1:
        /*000c*/ 	.byte	0x04, 0x12
        /*000e*/ 	.short	(.L_3 - .L_2)
	.align		4
.L_2:
        /*0010*/ 	.word	index@(triton_poi_fused__to_copy_add_arange_clamp_mul_sub_29)
        /*0014*/ 	.word	0x00000000


	//----- nvinfo : EIATTR_FRAME_SIZE
	.align		4
.L_3:
        /*0018*/ 	.byte	0x04, 0x11
        /*001a*/ 	.short	(.L_5 - .L_4)
	.align		4
.L_4:
        /*001c*/ 	.word	index@(triton_poi_fused__to_copy_add_arange_clamp_mul_sub_29)
        /*0020*/ 	.word	0x00000000


	//----- nvinfo : EIATTR_MIN_STACK_SIZE
	.align		4
.L_5:
        /*0024*/ 	.byte	0x04, 0x12
        /*0026*/ 	.short	(.L_7 - .L_6)
	.align		4
.L_6:
        /*0028*/ 	.word	index@(triton_poi_fused__to_copy_add_arange_clamp_mul_sub_29)
        /*002c*/ 	.word	0x00000000
.L_7:


//--------------------- .nv.info.triton_poi_fused__to_copy_add_arange_clamp_mul_sub_29 --------------------------
	.section	.nv.info.triton_poi_fused__to_copy_add_arange_clamp_mul_sub_29,"",@"SHT_CUDA_INFO"
	.sectionflags	@""
	.align	4


	//----- nvinfo : EIATTR_CUDA_API_VERSION
	.align		4
        /*0000*/ 	.byte	0x04, 0x37
        /*0002*/ 	.short	(.L_9 - .L_8)
.L_8:
        /*0004*/ 	.word	0x0000007c


	//----- nvinfo : EIATTR_KPARAM_INFO
	.align		4
.L_9:
        /*0008*/ 	.byte	0x04, 0x17
        /*000a*/ 	.short	(.L_11 - .L_10)
.L_10:
        /*000c*/ 	.word	0x00000000
        /*0010*/ 	.short	0x0001
        /*0012*/ 	.short	0x0008
        /*0014*/ 	.byte	0x00, 0xf0, 0x11, 0x00


	//----- nvinfo : EIATTR_KPARAM_INFO
	.align		4
.L_11:
        /*0018*/ 	.byte	0x04, 0x17
        /*001a*/ 	.short	(.L_13 - .L_12)
.L_12:
        /*001c*/ 	.word	0x00000000
        /*0020*/ 	.short	0x0000
        /*0022*/ 	.short	0x0000
        /*0024*/ 	.byte	0x00, 0xf4, 0x21, 0x00


	//----- nvinfo : EIATTR_SPARSE_MMA_MASK
	.align		4
.L_13:
        /*0028*/ 	.byte	0x03, 0x50
        /*002a*/ 	.short	0x0000


	//----- nvinfo : EIATTR_MAXREG_COUNT
	.align		4
        /*002c*/ 	.byte	0x03, 0x1b
        /*002e*/ 	.short	0x00ff


	//----- nvinfo : EIATTR_EXIT_INSTR_OFFSETS
	.align		4
        /*0030*/ 	.byte	0x04, 0x1c
        /*0032*/ 	.short	(.L_15 - .L_14)


	//   ....[0]....
.L_14:
        /*0034*/ 	.word	0x000001c0


	//   ....[1]....
        /*0038*/ 	.word	0x000001e0


	//----- nvinfo : EIATTR_REQNTID
	.align		4
.L_15:
        /*003c*/ 	.byte	0x04, 0x10
        /*003e*/ 	.short	(.L_17 - .L_16)
.L_16:
        /*0040*/ 	.word	0x00000080
        /*0044*/ 	.word	0x00000001
        /*0048*/ 	.word	0x00000001


	//----- nvinfo : EIATTR_CBANK_PARAM_SIZE
	.align		4
.L_17:
        /*004c*/ 	.byte	0x03, 0x19
        /*004e*/ 	.short	0x000c


	//----- nvinfo : EIATTR_PARAM_CBANK
	.align		4
        /*0050*/ 	.byte	0x04, 0x0a
        /*0052*/ 	.short	(.L_19 - .L_18)
	.align		4
.L_18:
        /*0054*/ 	.word	index@(.nv.constant0.triton_poi_fused__to_copy_add_arange_clamp_mul_sub_29)
        /*0058*/ 	.short	0x0210
        /*005a*/ 	.short	0x000c


	//----- nvinfo : EIATTR_SW_WAR
	.align		4
.L_19:
        /*005c*/ 	.byte	0x04, 0x36
        /*005e*/ 	.short	(.L_21 - .L_20)
.L_20:
        /*0060*/ 	.word	0x00000008
.L_21:


//--------------------- .nv.callgraph             --------------------------
	.section	.nv.callgraph,"",@"SHT_CUDA_CALLGRAPH"
	.align	4
	.sectionentsize	8
	.align		4
        /*0000*/ 	.word	0x00000000
	.align		4
        /*0004*/ 	.word	0xffffffff
	.align		4
        /*0008*/ 	.word	0x00000000
	.align		4
        /*000c*/ 	.word	0xfffffffe
	.align		4
        /*0010*/ 	.word	0x00000000
	.align		4
        /*0014*/ 	.word	0xfffffffd
	.align		4
        /*0018*/ 	.word	0x00000000
	.align		4
        /*001c*/ 	.word	0xfffffffc


//--------------------- .text.triton_poi_fused__to_copy_add_arange_clamp_mul_sub_29 --------------------------
	.section	.text.triton_poi_fused__to_copy_add_arange_clamp_mul_sub_29,"ax",@progbits
	.align	128
        .global         triton_poi_fused__to_copy_add_arange_clamp_mul_sub_29
        .type           triton_poi_fused__to_copy_add_arange_clamp_mul_sub_29,@function
        .size           triton_poi_fused__to_copy_add_arange_clamp_mul_sub_29,(.L_x_1 - triton_poi_fused__to_copy_add_arange_clamp_mul_sub_29)
        .other          triton_poi_fused__to_copy_add_arange_clamp_mul_sub_29,@"STO_CUDA_ENTRY STV_DEFAULT"
triton_poi_fused__to_copy_add_arange_clamp_mul_sub_29:
.text.triton_poi_fused__to_copy_add_arange_clamp_mul_sub_29:
[----:B------:R-:W0:Y:S02]  /*0000*/  LDC R1, c[0x0][0x28] ;  /* 0x00000a00ff017b82 */ /* 0x000e240000000800 */
[----:B------:R-:W1:Y:S01]  /*0010*/  S2R R0, SR_TID.X ;  /* 0x0000000000007919 */ /* 0x000e620000002100 */
[----:B------:R-:W-:Y:S01]  /*0020*/  IMAD.MOV.U32 R3, RZ, RZ, 0x3e1f609f ;  /* 0x3e1f609fff037424 */ /* 0x000fe200078e00ff */
[----:B------:R-:W-:Y:S01]  /*0030*/  ULDC.64 UR4, c[0x0][0x208] ;  /* 0x0000820000047ab9 */ /* 0x000fe20000000a00 */
[----:B------:R-:W2:Y:S01]  /*0040*/  S2R R5, SR_CTAID.X ;  /* 0x0000000000057919 */ /* 0x000ea20000002500 */
[----:B-1----:R-:W-:-:S05]  /*0050*/  IMAD.SHL.U32 R0, R0, 0x2, RZ ;  /* 0x0000000200007824 */ /* 0x002fca00078e00ff */
[----:B------:R-:W-:-:S05]  /*0060*/  LOP3.LUT R0, R0, 0xfe, RZ, 0xc0, !PT ;  /* 0x000000fe00007812 */ /* 0x000fca00078ec0ff */
[----:B--2---:R-:W-:-:S05]  /*0070*/  IMAD R5, R5, 0x100, R0 ;  /* 0x0000010005057824 */ /* 0x004fca00078e0200 */
[----:B------:R-:W-:Y:S02]  /*0080*/  I2FP.F32.S32 R0, R5 ;  /* 0x0000000500007245 */ /* 0x000fe40000201400 */
[----:B------:R-:W-:Y:S02]  /*0090*/  IADD3 R8, R5, 0x1, RZ ;  /* 0x0000000105087810 */ /* 0x000fe40007ffe0ff */
[----:B------:R-:W-:Y:S01]  /*00a0*/  ISETP.GE.AND P0, PT, R5, 0x101, PT ;  /* 0x000001010500780c */ /* 0x000fe20003f06270 */
[----:B------:R-:W-:Y:S01]  /*00b0*/  FADD R2, R0, 0.5 ;  /* 0x3f00000000027421 */ /* 0x000fe20000000000 */
[----:B------:R-:W-:Y:S02]  /*00c0*/  I2FP.F32.S32 R0, R8 ;  /* 0x0000000800007245 */ /* 0x000fe40000201400 */
[----:B------:R-:W-:Y:S01]  /*00d0*/  ISETP.GE.AND P1, PT, R8, 0x101, PT ;  /* 0x000001010800780c */ /* 0x000fe20003f26270 */
[----:B------:R-:W-:Y:S02]  /*00e0*/  FFMA R2, R2, R3, -0.5 ;  /* 0xbf00000002027423 */ /* 0x000fe40000000003 */
[----:B------:R-:W-:-:S03]  /*00f0*/  FADD R0, R0, 0.5 ;  /* 0x3f00000000007421 */ /* 0x000fc60000000000 */
[----:B------:R-:W-:Y:S01]  /*0100*/  FMNMX R4, RZ, R2, !PT ;  /* 0x00000002ff047209 */ /* 0x000fe20007800000 */
[----:B------:R-:W-:Y:S02]  /*0110*/  FFMA R0, R0, R3, -0.5 ;  /* 0xbf00000000007423 */ /* 0x000fe40000000003 */
[----:B------:R-:W1:Y:S01]  /*0120*/  LDC.64 R2, c[0x0][0x210] ;  /* 0x00008400ff027b82 */ /* 0x000e620000000a00 */
[----:B------:R-:W2:Y:S02]  /*0130*/  F2I.TRUNC.NTZ R6, R4 ;  /* 0x0000000400067305 */ /* 0x000ea4000020f100 */
[----:B------:R-:W-:-:S06]  /*0140*/  FMNMX R0, RZ, R0, !PT ;  /* 0x00000000ff007209 */ /* 0x000fcc0007800000 */
[----:B------:R-:W3:Y:S01]  /*0150*/  F2I.TRUNC.NTZ R7, R0 ;  /* 0x0000000000077305 */ /* 0x000ee2000020f100 */
[----:B--2---:R-:W-:-:S05]  /*0160*/  I2FP.F32.S32 R9, R6 ;  /* 0x0000000600097245 */ /* 0x004fca0000201400 */
[----:B------:R-:W-:Y:S01]  /*0170*/  FADD.SAT R9, R4, -R9 ;  /* 0x8000000904097221 */ /* 0x000fe20000002000 */
[----:B-1----:R-:W-:Y:S01]  /*0180*/  IMAD.WIDE R2, R5, 0x4, R2 ;  /* 0x0000000405027825 */ /* 0x002fe200078e0202 */
[----:B---3--:R-:W-:-:S04]  /*0190*/  I2FP.F32.S32 R7, R7 ;  /* 0x0000000700077245 */ /* 0x008fc80000201400 */
[----:B------:R1:W-:Y:S01]  /*01a0*/  @!P0 STG.E desc[UR4][R2.64], R9 ;  /* 0x0000000902008986 */ /* 0x0003e2000c101904 */
[----:B------:R-:W-:Y:S01]  /*01b0*/  FADD.SAT R7, R0, -R7 ;  /* 0x8000000700077221 */ /* 0x000fe20000002000 */
[----:B------:R-:W-:Y:S06]  /*01c0*/  @P1 EXIT ;  /* 0x000000000000194d */ /* 0x000fec0003800000 */
[----:B------:R-:W-:Y:S01]  /*01d0*/  STG.E desc[UR4][R2.64+0x4], R7 ;  /* 0x0000040702007986 */ /* 0x000fe2000c101904 */
[----:B------:R-:W-:Y:S05]  /*01e0*/  EXIT ;  /* 0x000000000000794d */ /* 0x000fea0003800000 */
.L_x_0:
[----:B------:R-:W-:-:S00]  /*01f0*/  BRA `(.L_x_0) ;  /* 0xfffffffc00fc7947 */ /* 0x000fc0000383ffff */
[----:B------:R-:W-:-:S00]  /*0200*/  NOP ;  /* 0x0000000000007918 */ /* 0x000fc00000000000 */
[----:B------:R-:W-:-:S00]  /*0210*/  NOP ;  /* 0x0000000000007918 */ /* 0x000fc00000000000 */
[----:B------:R-:W-:-:S00]  /*0220*/  NOP ;  /* 0x0000000000007918 */ /* 0x000fc00000000000 */
[----:B------:R-:W-:-:S00]  /*0230*/  NOP ;  /* 0x0000000000007918 */ /* 0x000fc00000000000 */
[----:B------:R-:W-:-:S00]  /*0240*/  NOP ;  /* 0x0000000000007918 */ /* 0x000fc00000000000 */
[----:B------:R-:W-:-:S00]  /*0250*/  NOP ;  /* 0x0000000000007918 */ /* 0x000fc00000000000 */
[----:B------:R-:W-:-:S00]  /*0260*/  NOP ;  /* 0x0000000000007918 */ /* 0x000fc00000000000 */
[----:B------:R-:W-:-:S00]  /*0270*/  NOP ;  /* 0x0000000000007918 */ /* 0x000fc00000000000 */
.L_x_1:


//--------------------- .nv.constant0.triton_poi_fused__to_copy_add_arange_clamp_mul_sub_29 --------------------------
	.section	.nv.constant0.triton_poi_fused__to_copy_add_arange_clamp_mul_sub_29,"a",@progbits
	.sectionflags	@""
	.align	4
.nv.constant0.triton_poi_fused__to_copy_add_arange_clamp_mul_sub_29:
	.zero		540
